//
// Generated by NVIDIA NVVM Compiler
//
// Compiler Build ID: CL-36424714
// Cuda compilation tools, release 13.0, V13.0.88
// Based on NVVM 20.0.0
//

.version 9.0
.target sm_100
.address_size 64

	// .globl	_Z10sum_simplePfS_S_i

.visible .entry _Z10sum_simplePfS_S_i(
	.param .u64 .ptr .align 1 _Z10sum_simplePfS_S_i_param_0,
	.param .u64 .ptr .align 1 _Z10sum_simplePfS_S_i_param_1,
	.param .u64 .ptr .align 1 _Z10sum_simplePfS_S_i_param_2,
	.param .u32 _Z10sum_simplePfS_S_i_param_3
)
{
	.reg .pred 	%p<2>;
	.reg .b32 	%r<6>;
	.reg .b32 	%f<4>;
	.reg .b64 	%rd<11>;

	ld.param.u64 	%rd1, [_Z10sum_simplePfS_S_i_param_0];
	ld.param.u64 	%rd2, [_Z10sum_simplePfS_S_i_param_1];
	ld.param.u64 	%rd3, [_Z10sum_simplePfS_S_i_param_2];
	ld.param.u32 	%r2, [_Z10sum_simplePfS_S_i_param_3];
	mov.u32 	%r3, %tid.x;
	mov.u32 	%r4, %ctaid.x;
	mov.u32 	%r5, %ntid.x;
	mad.lo.s32 	%r1, %r4, %r5, %r3;
	setp.ge.s32 	%p1, %r1, %r2;
	@%p1 bra 	$L__BB0_2;
	cvta.to.global.u64 	%rd4, %rd1;
	cvta.to.global.u64 	%rd5, %rd2;
	cvta.to.global.u64 	%rd6, %rd3;
	mul.wide.s32 	%rd7, %r1, 4;
	add.s64 	%rd8, %rd4, %rd7;
	ld.global.f32 	%f1, [%rd8];
	add.s64 	%rd9, %rd5, %rd7;
	ld.global.f32 	%f2, [%rd9];
	add.f32 	%f3, %f1, %f2;
	add.s64 	%rd10, %rd6, %rd7;
	st.global.f32 	[%rd10], %f3;
$L__BB0_2:
	ret;

}
	// .globl	_Z13sum_universalPfS_S_i
.visible .entry _Z13sum_universalPfS_S_i(
	.param .u64 .ptr .align 1 _Z13sum_universalPfS_S_i_param_0,
	.param .u64 .ptr .align 1 _Z13sum_universalPfS_S_i_param_1,
	.param .u64 .ptr .align 1 _Z13sum_universalPfS_S_i_param_2,
	.param .u32 _Z13sum_universalPfS_S_i_param_3
)
{
	.reg .pred 	%p<7>;
	.reg .b32 	%r<31>;
	.reg .b32 	%f<16>;
	.reg .b64 	%rd<25>;

	ld.param.u64 	%rd4, [_Z13sum_universalPfS_S_i_param_0];
	ld.param.u64 	%rd5, [_Z13sum_universalPfS_S_i_param_1];
	ld.param.u64 	%rd6, [_Z13sum_universalPfS_S_i_param_2];
	ld.param.u32 	%r12, [_Z13sum_universalPfS_S_i_param_3];
	cvta.to.global.u64 	%rd1, %rd6;
	cvta.to.global.u64 	%rd2, %rd5;
	cvta.to.global.u64 	%rd3, %rd4;
	mov.u32 	%r13, %tid.x;
	mov.u32 	%r14, %ctaid.x;
	mov.u32 	%r15, %ntid.x;
	mad.lo.s32 	%r29, %r14, %r15, %r13;
	mov.u32 	%r16, %nctaid.x;
	mul.lo.s32 	%r2, %r15, %r16;
	setp.ge.s32 	%p1, %r29, %r12;
	@%p1 bra 	$L__BB1_7;
	add.s32 	%r17, %r29, %r2;
	max.s32 	%r18, %r12, %r17;
	setp.lt.s32 	%p2, %r17, %r12;
	selp.u32 	%r19, 1, 0, %p2;
	add.s32 	%r20, %r17, %r19;
	sub.s32 	%r21, %r18, %r20;
	div.u32 	%r22, %r21, %r2;
	add.s32 	%r3, %r22, %r19;
	and.b32  	%r23, %r3, 3;
	setp.eq.s32 	%p3, %r23, 3;
	@%p3 bra 	$L__BB1_4;
	add.s32 	%r24, %r3, 1;
	and.b32  	%r25, %r24, 3;
	neg.s32 	%r27, %r25;
$L__BB1_3:
	.pragma "nounroll";
	mul.wide.s32 	%rd7, %r29, 4;
	add.s64 	%rd8, %rd1, %rd7;
	add.s64 	%rd9, %rd2, %rd7;
	add.s64 	%rd10, %rd3, %rd7;
	ld.global.f32 	%f1, [%rd10];
	ld.global.f32 	%f2, [%rd9];
	add.f32 	%f3, %f1, %f2;
	st.global.f32 	[%rd8], %f3;
	add.s32 	%r29, %r29, %r2;
	add.s32 	%r27, %r27, 1;
	setp.ne.s32 	%p4, %r27, 0;
	@%p4 bra 	$L__BB1_3;
$L__BB1_4:
	setp.lt.u32 	%p5, %r3, 3;
	@%p5 bra 	$L__BB1_7;
	mul.wide.s32 	%rd15, %r2, 4;
	shl.b32 	%r26, %r2, 2;
$L__BB1_6:
	mul.wide.s32 	%rd11, %r29, 4;
	add.s64 	%rd12, %rd3, %rd11;
	ld.global.f32 	%f4, [%rd12];
	add.s64 	%rd13, %rd2, %rd11;
	ld.global.f32 	%f5, [%rd13];
	add.f32 	%f6, %f4, %f5;
	add.s64 	%rd14, %rd1, %rd11;
	st.global.f32 	[%rd14], %f6;
	add.s64 	%rd16, %rd12, %rd15;
	ld.global.f32 	%f7, [%rd16];
	add.s64 	%rd17, %rd13, %rd15;
	ld.global.f32 	%f8, [%rd17];
	add.f32 	%f9, %f7, %f8;
	add.s64 	%rd18, %rd14, %rd15;
	st.global.f32 	[%rd18], %f9;
	add.s64 	%rd19, %rd16, %rd15;
	ld.global.f32 	%f10, [%rd19];
	add.s64 	%rd20, %rd17, %rd15;
	ld.global.f32 	%f11, [%rd20];
	add.f32 	%f12, %f10, %f11;
	add.s64 	%rd21, %rd18, %rd15;
	st.global.f32 	[%rd21], %f12;
	add.s64 	%rd22, %rd19, %rd15;
	ld.global.f32 	%f13, [%rd22];
	add.s64 	%rd23, %rd20, %rd15;
	ld.global.f32 	%f14, [%rd23];
	add.f32 	%f15, %f13, %f14;
	add.s64 	%rd24, %rd21, %rd15;
	st.global.f32 	[%rd24], %f15;
	add.s32 	%r29, %r26, %r29;
	setp.lt.s32 	%p6, %r29, %r12;
	@%p6 bra 	$L__BB1_6;
$L__BB1_7:
	ret;

}


// ===== COMPILED SASS (sm_100) =====

	.target	sm_100

	.elftype	@"ET_EXEC"


//--------------------- .note.nv.tkinfo           --------------------------
	.section	.note.nv.tkinfo,"",@"SHT_NOTE"
	.sectionflags	@"SHF_NOTE_NV_TKINFO"
	.tkinfo
        /*0018*/ 	.word	0x00000002
        /*0030*/ 	.string	""
        /*0030*/ 	.string	"ptxas"
        /*0030*/ 	.string	"Cuda compilation tools, release 13.0, V13.0.88"
        /*0030*/ 	.string	"Build cuda_13.0.r13.0/compiler.36424714_0"
        /*0030*/ 	.string	"-arch sm_100 -m 64 "



//--------------------- .note.nv.cuinfo           --------------------------
	.section	.note.nv.cuinfo,"",@"SHT_NOTE"
	.sectionflags	@"SHF_NOTE_NV_CUINFO"
        /*0018*/ 	.short	0x0002
        /*001a*/ 	.short	0x0064
        /*001c*/ 	.short	0x0082
	.zero		2


//--------------------- .nv.info                  --------------------------
	.section	.nv.info,"",@"SHT_CUDA_INFO"
	.align	4


	//----- nvinfo : EIATTR_REGCOUNT
	.align		4
        /*0000*/ 	.byte	0x04, 0x2f
        /*0002*/ 	.short	(.L_1 - .L_0)
	.align		4
.L_0:
        /*0004*/ 	.word	index@(_Z10sum_simplePfS_S_i)
        /*0008*/ 	.word	0x0000000c


	//----- nvinfo : EIATTR_FRAME_SIZE
	.align		4
.L_1:
        /*000c*/ 	.byte	0x04, 0x11
        /*000e*/ 	.short	(.L_3 - .L_2)
	.align		4
.L_2:
        /*0010*/ 	.word	index@(_Z10sum_simplePfS_S_i)
        /*0014*/ 	.word	0x00000000


	//----- nvinfo : EIATTR_REGCOUNT
	.align		4
.L_3:
        /*0018*/ 	.byte	0x04, 0x2f
        /*001a*/ 	.short	(.L_5 - .L_4)
	.align		4
.L_4:
        /*001c*/ 	.word	index@(_Z13sum_universalPfS_S_i)
        /*0020*/ 	.word	0x0000001a


	//----- nvinfo : EIATTR_FRAME_SIZE
	.align		4
.L_5:
        /*0024*/ 	.byte	0x04, 0x11
        /*0026*/ 	.short	(.L_7 - .L_6)
	.align		4
.L_6:
        /*0028*/ 	.word	index@(_Z13sum_universalPfS_S_i)
        /*002c*/ 	.word	0x00000000


	//----- nvinfo : EIATTR_MIN_STACK_SIZE
	.align		4
.L_7:
        /*0030*/ 	.byte	0x04, 0x12
        /*0032*/ 	.short	(.L_9 - .L_8)
	.align		4
.L_8:
        /*0034*/ 	.word	index@(_Z13sum_universalPfS_S_i)
        /*0038*/ 	.word	0x00000000


	//----- nvinfo : EIATTR_MIN_STACK_SIZE
	.align		4
.L_9:
        /*003c*/ 	.byte	0x04, 0x12
        /*003e*/ 	.short	(.L_11 - .L_10)
	.align		4
.L_10:
        /*0040*/ 	.word	index@(_Z10sum_simplePfS_S_i)
        /*0044*/ 	.word	0x00000000
.L_11:


//--------------------- .nv.compat                --------------------------
	.section	.nv.compat,"",@"SHT_CUDA_COMPAT_INFO"
	.align	4
        /*0000*/ 	.byte	0x02, 0x09, 0x00, 0x00, 0x02, 0x02, 0x01, 0x00, 0x02, 0x05, 0x05, 0x00, 0x03, 0x07, 0x01, 0x01
        /*0010*/ 	.byte	0x02, 0x03, 0x00, 0x00, 0x02, 0x06, 0x01, 0x00, 0x04, 0x0b, 0x08, 0x00, 0x09, 0x00, 0x00, 0x00
        /*0020*/ 	.byte	0x00, 0x00, 0x00, 0x00


//--------------------- .nv.info._Z13sum_universalPfS_S_i --------------------------
	.section	.nv.info._Z13sum_universalPfS_S_i,"",@"SHT_CUDA_INFO"
	.sectionflags	@""
	.align	4


	//----- nvinfo : EIATTR_CUDA_API_VERSION
	.align		4
        /*0000*/ 	.byte	0x04, 0x37
        /*0002*/ 	.short	(.L_13 - .L_12)
.L_12:
        /*0004*/ 	.word	0x00000082


	//----- nvinfo : EIATTR_KPARAM_INFO
	.align		4
.L_13:
        /*0008*/ 	.byte	0x04, 0x17
        /*000a*/ 	.short	(.L_15 - .L_14)
.L_14:
        /*000c*/ 	.word	0x00000000
        /*0010*/ 	.short	0x0003
        /*0012*/ 	.short	0x0018
        /*0014*/ 	.byte	0x00, 0xf0, 0x11, 0x00


	//----- nvinfo : EIATTR_KPARAM_INFO
	.align		4
.L_15:
        /*0018*/ 	.byte	0x04, 0x17
        /*001a*/ 	.short	(.L_17 - .L_16)
.L_16:
        /*001c*/ 	.word	0x00000000
        /*0020*/ 	.short	0x0002
        /*0022*/ 	.short	0x0010
        /*0024*/ 	.byte	0x00, 0xf5, 0x21, 0x00


	//----- nvinfo : EIATTR_KPARAM_INFO
	.align		4
.L_17:
        /*0028*/ 	.byte	0x04, 0x17
        /*002a*/ 	.short	(.L_19 - .L_18)
.L_18:
        /*002c*/ 	.word	0x00000000
        /*0030*/ 	.short	0x0001
        /*0032*/ 	.short	0x0008
        /*0034*/ 	.byte	0x00, 0xf5, 0x21, 0x00


	//----- nvinfo : EIATTR_KPARAM_INFO
	.align		4
.L_19:
        /*0038*/ 	.byte	0x04, 0x17
        /*003a*/ 	.short	(.L_21 - .L_20)
.L_20:
        /*003c*/ 	.word	0x00000000
        /*0040*/ 	.short	0x0000
        /*0042*/ 	.short	0x0000
        /*0044*/ 	.byte	0x00, 0xf5, 0x21, 0x00


	//----- nvinfo : EIATTR_SPARSE_MMA_MASK
	.align		4
.L_21:
        /*0048*/ 	.byte	0x03, 0x50
        /*004a*/ 	.short	0x0000


	//----- nvinfo : EIATTR_MAXREG_COUNT
	.align		4
        /*004c*/ 	.byte	0x03, 0x1b
        /*004e*/ 	.short	0x00ff


	//----- nvinfo : EIATTR_MERCURY_ISA_VERSION
	.align		4
        /*0050*/ 	.byte	0x03, 0x5f
        /*0052*/ 	.short	0x0101


	//----- nvinfo : EIATTR_VRC_CTA_INIT_COUNT
	.align		4
        /*0054*/ 	.byte	0x02, 0x4a
	.zero		1
	.zero		1


	//----- nvinfo : EIATTR_EXIT_INSTR_OFFSETS
	.align		4
        /*0058*/ 	.byte	0x04, 0x1c
        /*005a*/ 	.short	(.L_23 - .L_22)


	//   ....[0]....
.L_22:
        /*005c*/ 	.word	0x00000090


	//   ....[1]....
        /*0060*/ 	.word	0x000003a0


	//   ....[2]....
        /*0064*/ 	.word	0x000005d0


	//----- nvinfo : EIATTR_CRS_STACK_SIZE
	.align		4
.L_23:
        /*0068*/ 	.byte	0x04, 0x1e
        /*006a*/ 	.short	(.L_25 - .L_24)
.L_24:
        /*006c*/ 	.word	0x00000000


	//----- nvinfo : EIATTR_CBANK_PARAM_SIZE
	.align		4
.L_25:
        /*0070*/ 	.byte	0x03, 0x19
        /*0072*/ 	.short	0x001c


	//----- nvinfo : EIATTR_PARAM_CBANK
	.align		4
        /*0074*/ 	.byte	0x04, 0x0a
        /*0076*/ 	.short	(.L_27 - .L_26)
	.align		4
.L_26:
        /*0078*/ 	.word	index@(.nv.constant0._Z13sum_universalPfS_S_i)
        /*007c*/ 	.short	0x0380
        /*007e*/ 	.short	0x001c


	//----- nvinfo : EIATTR_SW_WAR
	.align		4
.L_27:
        /*0080*/ 	.byte	0x04, 0x36
        /*0082*/ 	.short	(.L_29 - .L_28)
.L_28:
        /*0084*/ 	.word	0x00000008
.L_29:


//--------------------- .nv.info._Z10sum_simplePfS_S_i --------------------------
	.section	.nv.info._Z10sum_simplePfS_S_i,"",@"SHT_CUDA_INFO"
	.sectionflags	@""
	.align	4


	//----- nvinfo : EIATTR_CUDA_API_VERSION
	.align		4
        /*0000*/ 	.byte	0x04, 0x37
        /*0002*/ 	.short	(.L_31 - .L_30)
.L_30:
        /*0004*/ 	.word	0x00000082


	//----- nvinfo : EIATTR_KPARAM_INFO
	.align		4
.L_31:
        /*0008*/ 	.byte	0x04, 0x17
        /*000a*/ 	.short	(.L_33 - .L_32)
.L_32:
        /*000c*/ 	.word	0x00000000
        /*0010*/ 	.short	0x0003
        /*0012*/ 	.short	0x0018
        /*0014*/ 	.byte	0x00, 0xf0, 0x11, 0x00


	//----- nvinfo : EIATTR_KPARAM_INFO
	.align		4
.L_33:
        /*0018*/ 	.byte	0x04, 0x17
        /*001a*/ 	.short	(.L_35 - .L_34)
.L_34:
        /*001c*/ 	.word	0x00000000
        /*0020*/ 	.short	0x0002
        /*0022*/ 	.short	0x0010
        /*0024*/ 	.byte	0x00, 0xf5, 0x21, 0x00


	//----- nvinfo : EIATTR_KPARAM_INFO
	.align		4
.L_35:
        /*0028*/ 	.byte	0x04, 0x17
        /*002a*/ 	.short	(.L_37 - .L_36)
.L_36:
        /*002c*/ 	.word	0x00000000
        /*0030*/ 	.short	0x0001
        /*0032*/ 	.short	0x0008
        /*0034*/ 	.byte	0x00, 0xf5, 0x21, 0x00


	//----- nvinfo : EIATTR_KPARAM_INFO
	.align		4
.L_37:
        /*0038*/ 	.byte	0x04, 0x17
        /*003a*/ 	.short	(.L_39 - .L_38)
.L_38:
        /*003c*/ 	.word	0x00000000
        /*0040*/ 	.short	0x0000
        /*0042*/ 	.short	0x0000
        /*0044*/ 	.byte	0x00, 0xf5, 0x21, 0x00


	//----- nvinfo : EIATTR_SPARSE_MMA_MASK
	.align		4
.L_39:
        /*0048*/ 	.byte	0x03, 0x50
        /*004a*/ 	.short	0x0000


	//----- nvinfo : EIATTR_MAXREG_COUNT
	.align		4
        /*004c*/ 	.byte	0x03, 0x1b
        /*004e*/ 	.short	0x00ff


	//----- nvinfo : EIATTR_MERCURY_ISA_VERSION
	.align		4
        /*0050*/ 	.byte	0x03, 0x5f
        /*0052*/ 	.short	0x0101


	//----- nvinfo : EIATTR_VRC_CTA_INIT_COUNT
	.align		4
        /*0054*/ 	.byte	0x02, 0x4a
	.zero		1
	.zero		1


	//----- nvinfo : EIATTR_EXIT_INSTR_OFFSETS
	.align		4
        /*0058*/ 	.byte	0x04, 0x1c
        /*005a*/ 	.short	(.L_41 - .L_40)


	//   ....[0]....
.L_40:
        /*005c*/ 	.word	0x00000070


	//   ....[1]....
        /*0060*/ 	.word	0x00000130


	//----- nvinfo : EIATTR_CBANK_PARAM_SIZE
	.align		4
.L_41:
        /*0064*/ 	.byte	0x03, 0x19
        /*0066*/ 	.short	0x001c


	//----- nvinfo : EIATTR_PARAM_CBANK
	.align		4
        /*0068*/ 	.byte	0x04, 0x0a
        /*006a*/ 	.short	(.L_43 - .L_42)
	.align		4
.L_42:
        /*006c*/ 	.word	index@(.nv.constant0._Z10sum_simplePfS_S_i)
        /*0070*/ 	.short	0x0380
        /*0072*/ 	.short	0x001c


	//----- nvinfo : EIATTR_SW_WAR
	.align		4
.L_43:
        /*0074*/ 	.byte	0x04, 0x36
        /*0076*/ 	.short	(.L_45 - .L_44)
.L_44:
        /*0078*/ 	.word	0x00000008
.L_45:


//--------------------- .nv.callgraph             --------------------------
	.section	.nv.callgraph,"",@"SHT_CUDA_CALLGRAPH"
	.align	4
	.sectionentsize	8
	.align		4
        /*0000*/ 	.word	0x00000000
	.align		4
        /*0004*/ 	.word	0xffffffff
	.align		4
        /*0008*/ 	.word	0x00000000
	.align		4
        /*000c*/ 	.word	0xfffffffe
	.align		4
        /*0010*/ 	.word	0x00000000
	.align		4
        /*0014*/ 	.word	0xfffffffd
	.align		4
        /*0018*/ 	.word	0x00000000
	.align		4
        /*001c*/ 	.word	0xfffffffc


//--------------------- .text._Z13sum_universalPfS_S_i --------------------------
	.section	.text._Z13sum_universalPfS_S_i,"ax",@progbits
	.align	128
        .global         _Z13sum_universalPfS_S_i
        .type           _Z13sum_universalPfS_S_i,@function
        .size           _Z13sum_universalPfS_S_i,(.L_x_6 - _Z13sum_universalPfS_S_i)
        .other          _Z13sum_universalPfS_S_i,@"STO_CUDA_ENTRY STV_DEFAULT"
_Z13sum_universalPfS_S_i:
.text._Z13sum_universalPfS_S_i:
[----:B------:R-:W-:Y:S01]  /*0000*/  LDC R1, c[0x0][0x37c] ;  /* 0x0000df00ff017b82 */ /* 0x000fe20000000800 */
[----:B------:R-:W0:Y:S07]  /*0010*/  S2R R3, SR_TID.X ;  /* 0x0000000000037919 */ /* 0x000e2e0000002100 */
[----:B------:R-:W0:Y:S01]  /*0020*/  S2UR UR4, SR_CTAID.X ;  /* 0x00000000000479c3 */ /* 0x000e220000002500 */
[----:B------:R-:W1:Y:S07]  /*0030*/  LDCU UR6, c[0x0][0x398] ;  /* 0x00007300ff0677ac */ /* 0x000e6e0008000800 */
[----:B------:R-:W0:Y:S01]  /*0040*/  LDC R0, c[0x0][0x360] ;  /* 0x0000d800ff007b82 */ /* 0x000e220000000800 */
[----:B------:R-:W2:Y:S01]  /*0050*/  LDCU UR5, c[0x0][0x370] ;  /* 0x00006e00ff0577ac */ /* 0x000ea20008000800 */
[----:B0-----:R-:W-:-:S02]  /*0060*/  IMAD R3, R0, UR4, R3 ;  /* 0x0000000400037c24 */ /* 0x001fc4000f8e0203 */
[----:B--2---:R-:W-:-:S03]  /*0070*/  IMAD R0, R0, UR5, RZ ;  /* 0x0000000500007c24 */ /* 0x004fc6000f8e02ff */
[----:B-1----:R-:W-:-:S13]  /*0080*/  ISETP.GE.AND P0, PT, R3, UR6, PT ;  /* 0x0000000603007c0c */ /* 0x002fda000bf06270 */
[----:B------:R-:W-:Y:S05]  /*0090*/  @P0 EXIT ;  /* 0x000000000000094d */ /* 0x000fea0003800000 */
[----:B------:R-:W0:Y:S01]  /*00a0*/  I2F.U32.RP R8, R0 ;  /* 0x0000000000087306 */ /* 0x000e220000209000 */
[----:B------:R-:W-:Y:S01]  /*00b0*/  IADD3 R2, PT, PT, R0, R3, RZ ;  /* 0x0000000300027210 */ /* 0x000fe20007ffe0ff */
[----:B------:R-:W1:Y:S01]  /*00c0*/  LDCU.64 UR4, c[0x0][0x358] ;  /* 0x00006b00ff0477ac */ /* 0x000e620008000a00 */
[----:B------:R-:W-:Y:S01]  /*00d0*/  IADD3 R9, PT, PT, RZ, -R0, RZ ;  /* 0x80000000ff097210 */ /* 0x000fe20007ffe0ff */
[----:B------:R-:W-:Y:S01]  /*00e0*/  BSSY.RECONVERGENT B0, `(.L_x_0) ;  /* 0x000002b000007945 */ /* 0x000fe20003800200 */
[C---:B------:R-:W-:Y:S02]  /*00f0*/  ISETP.GE.AND P0, PT, R2.reuse, UR6, PT ;  /* 0x0000000602007c0c */ /* 0x040fe4000bf06270 */
[----:B------:R-:W-:Y:S02]  /*0100*/  VIMNMX R7, PT, PT, R2, UR6, !PT ;  /* 0x0000000602077c48 */ /* 0x000fe4000ffe0100 */
[----:B------:R-:W-:Y:S02]  /*0110*/  SEL R6, RZ, 0x1, P0 ;  /* 0x00000001ff067807 */ /* 0x000fe40000000000 */
[----:B------:R-:W-:-:S02]  /*0120*/  ISETP.NE.U32.AND P2, PT, R0, RZ, PT ;  /* 0x000000ff0000720c */ /* 0x000fc40003f45070 */
[----:B------:R-:W-:Y:S01]  /*0130*/  IADD3 R7, PT, PT, R7, -R2, -R6 ;  /* 0x8000000207077210 */ /* 0x000fe20007ffe806 */
[----:B0-----:R-:W0:Y:S02]  /*0140*/  MUFU.RCP R8, R8 ;  /* 0x0000000800087308 */ /* 0x001e240000001000 */
[----:B0-----:R-:W-:-:S06]  /*0150*/  IADD3 R4, PT, PT, R8, 0xffffffe, RZ ;  /* 0x0ffffffe08047810 */ /* 0x001fcc0007ffe0ff */
[----:B------:R0:W2:Y:S02]  /*0160*/  F2I.FTZ.U32.TRUNC.NTZ R5, R4 ;  /* 0x0000000400057305 */ /* 0x0000a4000021f000 */
[----:B0-----:R-:W-:Y:S02]  /*0170*/  HFMA2 R4, -RZ, RZ, 0, 0 ;  /* 0x00000000ff047431 */ /* 0x001fe400000001ff */
[----:B--2---:R-:W-:-:S04]  /*0180*/  IMAD R9, R9, R5, RZ ;  /* 0x0000000509097224 */ /* 0x004fc800078e02ff */
[----:B------:R-:W-:-:S06]  /*0190*/  IMAD.HI.U32 R8, R5, R9, R4 ;  /* 0x0000000905087227 */ /* 0x000fcc00078e0004 */
[----:B------:R-:W-:-:S05]  /*01a0*/  IMAD.HI.U32 R5, R8, R7, RZ ;  /* 0x0000000708057227 */ /* 0x000fca00078e00ff */
[----:B------:R-:W-:-:S05]  /*01b0*/  IADD3 R2, PT, PT, -R5, RZ, RZ ;  /* 0x000000ff05027210 */ /* 0x000fca0007ffe1ff */
[----:B------:R-:W-:-:S05]  /*01c0*/  IMAD R7, R0, R2, R7 ;  /* 0x0000000200077224 */ /* 0x000fca00078e0207 */
[----:B------:R-:W-:-:S13]  /*01d0*/  ISETP.GE.U32.AND P0, PT, R7, R0, PT ;  /* 0x000000000700720c */ /* 0x000fda0003f06070 */
[----:B------:R-:W-:Y:S02]  /*01e0*/  @P0 IADD3 R7, PT, PT, -R0, R7, RZ ;  /* 0x0000000700070210 */ /* 0x000fe40007ffe1ff */
[----:B------:R-:W-:Y:S02]  /*01f0*/  @P0 IADD3 R5, PT, PT, R5, 0x1, RZ ;  /* 0x0000000105050810 */ /* 0x000fe40007ffe0ff */
[----:B------:R-:W-:-:S13]  /*0200*/  ISETP.GE.U32.AND P1, PT, R7, R0, PT ;  /* 0x000000000700720c */ /* 0x000fda0003f26070 */
[----:B------:R-:W-:Y:S02]  /*0210*/  @P1 IADD3 R5, PT, PT, R5, 0x1, RZ ;  /* 0x0000000105051810 */ /* 0x000fe40007ffe0ff */
[----:B------:R-:W-:-:S04]  /*0220*/  @!P2 LOP3.LUT R5, RZ, R0, RZ, 0x33, !PT ;  /* 0x00000000ff05a212 */ /* 0x000fc800078e33ff */
[----:B------:R-:W-:-:S04]  /*0230*/  IADD3 R2, PT, PT, R6, R5, RZ ;  /* 0x0000000506027210 */ /* 0x000fc80007ffe0ff */
[C---:B------:R-:W-:Y:S02]  /*0240*/  LOP3.LUT R4, R2.reuse, 0x3, RZ, 0xc0, !PT ;  /* 0x0000000302047812 */ /* 0x040fe400078ec0ff */
[----:B------:R-:W-:Y:S02]  /*0250*/  ISETP.GE.U32.AND P1, PT, R2, 0x3, PT ;  /* 0x000000030200780c */ /* 0x000fe40003f26070 */
[----:B------:R-:W-:-:S13]  /*0260*/  ISETP.NE.AND P0, PT, R4, 0x3, PT ;  /* 0x000000030400780c */ /* 0x000fda0003f05270 */
[----:B-1----:R-:W-:Y:S05]  /*0270*/  @!P0 BRA `(.L_x_1) ;  /* 0x0000000000448947 */ /* 0x002fea0003800000 */
[----:B------:R-:W0:Y:S01]  /*0280*/  LDC.64 R4, c[0x0][0x390] ;  /* 0x0000e400ff047b82 */ /* 0x000e220000000a00 */
[----:B------:R-:W-:-:S04]  /*0290*/  IADD3 R2, PT, PT, R2, 0x1, RZ ;  /* 0x0000000102027810 */ /* 0x000fc80007ffe0ff */
[----:B------:R-:W-:-:S03]  /*02a0*/  LOP3.LUT R2, R2, 0x3, RZ, 0xc0, !PT ;  /* 0x0000000302027812 */ /* 0x000fc600078ec0ff */
[----:B------:R-:W1:Y:S01]  /*02b0*/  LDC.64 R6, c[0x0][0x380] ;  /* 0x0000e000ff067b82 */ /* 0x000e620000000a00 */
[----:B------:R-:W-:-:S07]  /*02c0*/  IADD3 R2, PT, PT, -R2, RZ, RZ ;  /* 0x000000ff02027210 */ /* 0x000fce0007ffe1ff */
[----:B------:R-:W2:Y:S02]  /*02d0*/  LDC.64 R8, c[0x0][0x388] ;  /* 0x0000e200ff087b82 */ /* 0x000ea40000000a00 */
.L_x_2:
[----:B--2---:R-:W-:-:S04]  /*02e0*/  IMAD.WIDE R12, R3, 0x4, R8 ;  /* 0x00000004030c7825 */ /* 0x004fc800078e0208 */
[C---:B-1----:R-:W-:Y:S02]  /*02f0*/  IMAD.WIDE R14, R3.reuse, 0x4, R6 ;  /* 0x00000004030e7825 */ /* 0x042fe400078e0206 */
[----:B------:R-:W2:Y:S04]  /*0300*/  LDG.E R13, desc[UR4][R12.64] ;  /* 0x000000040c0d7981 */ /* 0x000ea8000c1e1900 */
[----:B------:R-:W2:Y:S01]  /*0310*/  LDG.E R14, desc[UR4][R14.64] ;  /* 0x000000040e0e7981 */ /* 0x000ea2000c1e1900 */
[----:B0--3--:R-:W-:Y:S01]  /*0320*/  IMAD.WIDE R10, R3, 0x4, R4 ;  /* 0x00000004030a7825 */ /* 0x009fe200078e0204 */
[----:B------:R-:W-:Y:S02]  /*0330*/  IADD3 R2, PT, PT, R2, 0x1, RZ ;  /* 0x0000000102027810 */ /* 0x000fe40007ffe0ff */
[----:B------:R-:W-:-:S02]  /*0340*/  IADD3 R3, PT, PT, R0, R3, RZ ;  /* 0x0000000300037210 */ /* 0x000fc40007ffe0ff */
[----:B------:R-:W-:Y:S01]  /*0350*/  ISETP.NE.AND P0, PT, R2, RZ, PT ;  /* 0x000000ff0200720c */ /* 0x000fe20003f05270 */
[----:B--2---:R-:W-:-:S05]  /*0360*/  FADD R17, R14, R13 ;  /* 0x0000000d0e117221 */ /* 0x004fca0000000000 */
[----:B------:R3:W-:Y:S07]  /*0370*/  STG.E desc[UR4][R10.64], R17 ;  /* 0x000000110a007986 */ /* 0x0007ee000c101904 */
[----:B------:R-:W-:Y:S05]  /*0380*/  @P0 BRA `(.L_x_2) ;  /* 0xfffffffc00d40947 */ /* 0x000fea000383ffff */
.L_x_1:
[----:B------:R-:W-:Y:S05]  /*0390*/  BSYNC.RECONVERGENT B0 ;  /* 0x0000000000007941 */ /* 0x000fea0003800200 */
.L_x_0:
[----:B------:R-:W-:Y:S05]  /*03a0*/  @!P1 EXIT ;  /* 0x000000000000994d */ /* 0x000fea0003800000 */
.L_x_3:
[----:B------:R-:W3:Y:S08]  /*03b0*/  LDC.64 R4, c[0x0][0x380] ;  /* 0x0000e000ff047b82 */ /* 0x000ef00000000a00 */
[----:B------:R-:W0:Y:S01]  /*03c0*/  LDC.64 R6, c[0x0][0x388] ;  /* 0x0000e200ff067b82 */ /* 0x000e220000000a00 */
[----:B---3--:R-:W-:-:S07]  /*03d0*/  IMAD.WIDE R10, R3, 0x4, R4 ;  /* 0x00000004030a7825 */ /* 0x008fce00078e0204 */
[----:B------:R-:W1:Y:S01]  /*03e0*/  LDC.64 R4, c[0x0][0x390] ;  /* 0x0000e400ff047b82 */ /* 0x000e620000000a00 */
[----:B--2---:R-:W2:Y:S01]  /*03f0*/  LDG.E R2, desc[UR4][R10.64] ;  /* 0x000000040a027981 */ /* 0x004ea2000c1e1900 */
[----:B0-----:R-:W-:-:S05]  /*0400*/  IMAD.WIDE R12, R3, 0x4, R6 ;  /* 0x00000004030c7825 */ /* 0x001fca00078e0206 */
[----:B------:R-:W2:Y:S01]  /*0410*/  LDG.E R7, desc[UR4][R12.64] ;  /* 0x000000040c077981 */ /* 0x000ea2000c1e1900 */
[----:B-1----:R-:W-:-:S04]  /*0420*/  IMAD.WIDE R16, R3, 0x4, R4 ;  /* 0x0000000403107825 */ /* 0x002fc800078e0204 */
[----:B------:R-:W-:-:S04]  /*0430*/  IMAD.WIDE R4, R0, 0x4, R10 ;  /* 0x0000000400047825 */ /* 0x000fc800078e020a */
[----:B--2---:R-:W-:Y:S01]  /*0440*/  FADD R19, R2, R7 ;  /* 0x0000000702137221 */ /* 0x004fe20000000000 */
[----:B------:R-:W-:-:S04]  /*0450*/  IMAD.WIDE R6, R0, 0x4, R12 ;  /* 0x0000000400067825 */ /* 0x000fc800078e020c */
[----:B------:R0:W-:Y:S04]  /*0460*/  STG.E desc[UR4][R16.64], R19 ;  /* 0x0000001310007986 */ /* 0x0001e8000c101904 */
[----:B------:R-:W2:Y:S04]  /*0470*/  LDG.E R2, desc[UR4][R4.64] ;  /* 0x0000000404027981 */ /* 0x000ea8000c1e1900 */
[----:B------:R-:W2:Y:S01]  /*0480*/  LDG.E R15, desc[UR4][R6.64] ;  /* 0x00000004060f7981 */ /* 0x000ea2000c1e1900 */
[----:B------:R-:W-:-:S04]  /*0490*/  IMAD.WIDE R8, R0, 0x4, R16 ;  /* 0x0000000400087825 */ /* 0x000fc800078e0210 */
[----:B------:R-:W-:-:S04]  /*04a0*/  IMAD.WIDE R10, R0, 0x4, R4 ;  /* 0x00000004000a7825 */ /* 0x000fc800078e0204 */
[----:B------:R-:W-:-:S04]  /*04b0*/  IMAD.WIDE R12, R0, 0x4, R6 ;  /* 0x00000004000c7825 */ /* 0x000fc800078e0206 */
[----:B--2---:R-:W-:-:S05]  /*04c0*/  FADD R21, R2, R15 ;  /* 0x0000000f02157221 */ /* 0x004fca0000000000 */
        /* <DEDUP_REMOVED lines=8> */
[----:B------:R-:W1:Y:S04]  /*0550*/  LDG.E R4, desc[UR4][R4.64] ;  /* 0x0000000404047981 */ /* 0x000e68000c1e1900 */
[----:B------:R-:W1:Y:S01]  /*0560*/  LDG.E R7, desc[UR4][R6.64] ;  /* 0x0000000406077981 */ /* 0x000e62000c1e1900 */
[C---:B0-----:R-:W-:Y:S01]  /*0570*/  IMAD.WIDE R16, R0.reuse, 0x4, R14 ;  /* 0x0000000400107825 */ /* 0x041fe200078e020e */
[----:B------:R-:W-:-:S04]  /*0580*/  LEA R3, R0, R3, 0x2 ;  /* 0x0000000300037211 */ /* 0x000fc800078e10ff */
[----:B------:R-:W-:Y:S01]  /*0590*/  ISETP.GE.AND P0, PT, R3, UR6, PT ;  /* 0x0000000603007c0c */ /* 0x000fe2000bf06270 */
[----:B-1----:R-:W-:-:S05]  /*05a0*/  FADD R9, R4, R7 ;  /* 0x0000000704097221 */ /* 0x002fca0000000000 */
[----:B------:R2:W-:Y:S07]  /*05b0*/  STG.E desc[UR4][R16.64], R9 ;  /* 0x0000000910007986 */ /* 0x0005ee000c101904 */
[----:B------:R-:W-:Y:S05]  /*05c0*/  @!P0 BRA `(.L_x_3) ;  /* 0xfffffffc00788947 */ /* 0x000fea000383ffff */
[----:B------:R-:W-:Y:S05]  /*05d0*/  EXIT ;  /* 0x000000000000794d */ /* 0x000fea0003800000 */
.L_x_4:
[----:B------:R-:W-:-:S00]  /*05e0*/  BRA `(.L_x_4) ;  /* 0xfffffffc00fc7947 */ /* 0x000fc0000383ffff */
[----:B------:R-:W-:-:S00]  /*05f0*/  NOP ;  /* 0x0000000000007918 */ /* 0x000fc00000000000 */
        /* <DEDUP_REMOVED lines=8> */
.L_x_6:


//--------------------- .text._Z10sum_simplePfS_S_i --------------------------
	.section	.text._Z10sum_simplePfS_S_i,"ax",@progbits
	.align	128
        .global         _Z10sum_simplePfS_S_i
        .type           _Z10sum_simplePfS_S_i,@function
        .size           _Z10sum_simplePfS_S_i,(.L_x_7 - _Z10sum_simplePfS_S_i)
        .other          _Z10sum_simplePfS_S_i,@"STO_CUDA_ENTRY STV_DEFAULT"
_Z10sum_simplePfS_S_i:
.text._Z10sum_simplePfS_S_i:
[----:B------:R-:W-:Y:S01]  /*0000*/  LDC R1, c[0x0][0x37c] ;  /* 0x0000df00ff017b82 */ /* 0x000fe20000000800 */
[----:B------:R-:W0:Y:S07]  /*0010*/  S2R R9, SR_TID.X ;  /* 0x0000000000097919 */ /* 0x000e2e0000002100 */
[----:B------:R-:W0:Y:S01]  /*0020*/  S2UR UR4, SR_CTAID.X ;  /* 0x00000000000479c3 */ /* 0x000e220000002500 */
[----:B------:R-:W1:Y:S07]  /*0030*/  LDCU UR5, c[0x0][0x398] ;  /* 0x00007300ff0577ac */ /* 0x000e6e0008000800 */
[----:B------:R-:W0:Y:S02]  /*0040*/  LDC R0, c[0x0][0x360] ;  /* 0x0000d800ff007b82 */ /* 0x000e240000000800 */
[----:B0-----:R-:W-:-:S05]  /*0050*/  IMAD R9, R0, UR4, R9 ;  /* 0x0000000400097c24 */ /* 0x001fca000f8e0209 */
[----:B-1----:R-:W-:-:S13]  /*0060*/  ISETP.GE.AND P0, PT, R9, UR5, PT ;  /* 0x0000000509007c0c */ /* 0x002fda000bf06270 */
[----:B------:R-:W-:Y:S05]  /*0070*/  @P0 EXIT ;  /* 0x000000000000094d */ /* 0x000fea0003800000 */
[----:B------:R-:W0:Y:S01]  /*0080*/  LDC.64 R2, c[0x0][0x380] ;  /* 0x0000e000ff027b82 */ /* 0x000e220000000a00 */
[----:B------:R-:W1:Y:S07]  /*0090*/  LDCU.64 UR4, c[0x0][0x358] ;  /* 0x00006b00ff0477ac */ /* 0x000e6e0008000a00 */
[----:B------:R-:W2:Y:S08]  /*00a0*/  LDC.64 R4, c[0x0][0x388] ;  /* 0x0000e200ff047b82 */ /* 0x000eb00000000a00 */
[----:B------:R-:W3:Y:S01]  /*00b0*/  LDC.64 R6, c[0x0][0x390] ;  /* 0x0000e400ff067b82 */ /* 0x000ee20000000a00 */
[----:B0-----:R-:W-:-:S06]  /*00c0*/  IMAD.WIDE R2, R9, 0x4, R2 ;  /* 0x0000000409027825 */ /* 0x001fcc00078e0202 */
[----:B-1----:R-:W4:Y:S01]  /*00d0*/  LDG.E R2, desc[UR4][R2.64] ;  /* 0x0000000402027981 */ /* 0x002f22000c1e1900 */
[----:B--2---:R-:W-:-:S06]  /*00e0*/  IMAD.WIDE R4, R9, 0x4, R4 ;  /* 0x0000000409047825 */ /* 0x004fcc00078e0204 */
[----:B------:R-:W4:Y:S01]  /*00f0*/  LDG.E R5, desc[UR4][R4.64] ;  /* 0x0000000404057981 */ /* 0x000f22000c1e1900 */
[----:B---3--:R-:W-:-:S04]  /*0100*/  IMAD.WIDE R6, R9, 0x4, R6 ;  /* 0x0000000409067825 */ /* 0x008fc800078e0206 */
[----:B----4-:R-:W-:-:S05]  /*0110*/  FADD R9, R2, R5 ;  /* 0x0000000502097221 */ /* 0x010fca0000000000 */
[----:B------:R-:W-:Y:S01]  /*0120*/  STG.E desc[UR4][R6.64], R9 ;  /* 0x0000000906007986 */ /* 0x000fe2000c101904 */
[----:B------:R-:W-:Y:S05]  /*0130*/  EXIT ;  /* 0x000000000000794d */ /* 0x000fea0003800000 */
.L_x_5:
        /* <DEDUP_REMOVED lines=12> */
.L_x_7:


//--------------------- .nv.shared.reserved.0     --------------------------
	.section	.nv.shared.reserved.0,"aw",@nobits
	.weak		__nv_reservedSMEM_offset_0_alias
	.size		__nv_reservedSMEM_offset_0_alias, 0, 64
	.other		__nv_reservedSMEM_offset_0_alias,@"STO_CUDA_RESERVED_SHARED STV_DEFAULT"
__nv_reservedSMEM_offset_0_alias:
	.zero		0
	.zero		64


//--------------------- .nv.constant0._Z13sum_universalPfS_S_i --------------------------
	.section	.nv.constant0._Z13sum_universalPfS_S_i,"a",@progbits
	.sectionflags	@""
	.align	4
.nv.constant0._Z13sum_universalPfS_S_i:
	.zero		924


//--------------------- .nv.constant0._Z10sum_simplePfS_S_i --------------------------
	.section	.nv.constant0._Z10sum_simplePfS_S_i,"a",@progbits
	.sectionflags	@""
	.align	4
.nv.constant0._Z10sum_simplePfS_S_i:
	.zero		924


//--------------------- SYMBOLS --------------------------

	.type		.nv.reservedSmem.offset0,@object
	.size		.nv.reservedSmem.offset0,0x4
